//
// Generated by NVIDIA NVVM Compiler
//
// Compiler Build ID: CL-36424714
// Cuda compilation tools, release 13.0, V13.0.88
// Based on NVVM 20.0.0
//

.version 9.0
.target sm_100
.address_size 64

	// .globl	_Z9testNaivePiS_i

.visible .entry _Z9testNaivePiS_i(
	.param .u64 .ptr .align 1 _Z9testNaivePiS_i_param_0,
	.param .u64 .ptr .align 1 _Z9testNaivePiS_i_param_1,
	.param .u32 _Z9testNaivePiS_i_param_2
)
{
	.reg .pred 	%p<2>;
	.reg .b32 	%r<7>;
	.reg .b64 	%rd<7>;

	ld.param.u64 	%rd1, [_Z9testNaivePiS_i_param_0];
	ld.param.u64 	%rd2, [_Z9testNaivePiS_i_param_1];
	ld.param.u32 	%r2, [_Z9testNaivePiS_i_param_2];
	mov.u32 	%r3, %ctaid.x;
	mov.u32 	%r4, %ntid.x;
	mov.u32 	%r5, %tid.x;
	mad.lo.s32 	%r1, %r3, %r4, %r5;
	setp.ge.s32 	%p1, %r1, %r2;
	@%p1 bra 	$L__BB0_2;
	cvta.to.global.u64 	%rd3, %rd1;
	cvta.to.global.u64 	%rd4, %rd2;
	atom.global.add.u32 	%r6, [%rd3], 1;
	mul.wide.s32 	%rd5, %r1, 4;
	add.s64 	%rd6, %rd4, %rd5;
	st.global.u32 	[%rd6], %r6;
$L__BB0_2:
	ret;

}
	// .globl	_Z11testWarpAggPiS_i
.visible .entry _Z11testWarpAggPiS_i(
	.param .u64 .ptr .align 1 _Z11testWarpAggPiS_i_param_0,
	.param .u64 .ptr .align 1 _Z11testWarpAggPiS_i_param_1,
	.param .u32 _Z11testWarpAggPiS_i_param_2
)
{
	.reg .pred 	%p<2>;
	.reg .b32 	%r<7>;
	.reg .b64 	%rd<7>;

	ld.param.u64 	%rd1, [_Z11testWarpAggPiS_i_param_0];
	ld.param.u64 	%rd2, [_Z11testWarpAggPiS_i_param_1];
	ld.param.u32 	%r2, [_Z11testWarpAggPiS_i_param_2];
	mov.u32 	%r3, %ctaid.x;
	mov.u32 	%r4, %ntid.x;
	mov.u32 	%r5, %tid.x;
	mad.lo.s32 	%r1, %r3, %r4, %r5;
	setp.ge.s32 	%p1, %r1, %r2;
	@%p1 bra 	$L__BB1_2;
	cvta.to.global.u64 	%rd3, %rd1;
	cvta.to.global.u64 	%rd4, %rd2;
	atom.global.add.u32 	%r6, [%rd3], 1;
	mul.wide.s32 	%rd5, %r1, 4;
	add.s64 	%rd6, %rd4, %rd5;
	st.global.u32 	[%rd6], %r6;
$L__BB1_2:
	ret;

}


// ===== COMPILED SASS (sm_100) =====

	.target	sm_100

	.elftype	@"ET_EXEC"


//--------------------- .note.nv.tkinfo           --------------------------
	.section	.note.nv.tkinfo,"",@"SHT_NOTE"
	.sectionflags	@"SHF_NOTE_NV_TKINFO"
	.tkinfo
        /*0018*/ 	.word	0x00000002
        /*0030*/ 	.string	""
        /*0030*/ 	.string	"ptxas"
        /*0030*/ 	.string	"Cuda compilation tools, release 13.0, V13.0.88"
        /*0030*/ 	.string	"Build cuda_13.0.r13.0/compiler.36424714_0"
        /*0030*/ 	.string	"-arch sm_100 -m 64 "



//--------------------- .note.nv.cuinfo           --------------------------
	.section	.note.nv.cuinfo,"",@"SHT_NOTE"
	.sectionflags	@"SHF_NOTE_NV_CUINFO"
        /*0018*/ 	.short	0x0002
        /*001a*/ 	.short	0x0064
        /*001c*/ 	.short	0x0082
	.zero		2


//--------------------- .nv.info                  --------------------------
	.section	.nv.info,"",@"SHT_CUDA_INFO"
	.align	4


	//----- nvinfo : EIATTR_REGCOUNT
	.align		4
        /*0000*/ 	.byte	0x04, 0x2f
        /*0002*/ 	.short	(.L_1 - .L_0)
	.align		4
.L_0:
        /*0004*/ 	.word	index@(_Z9testNaivePiS_i)
        /*0008*/ 	.word	0x0000000e


	//----- nvinfo : EIATTR_FRAME_SIZE
	.align		4
.L_1:
        /*000c*/ 	.byte	0x04, 0x11
        /*000e*/ 	.short	(.L_3 - .L_2)
	.align		4
.L_2:
        /*0010*/ 	.word	index@(_Z9testNaivePiS_i)
        /*0014*/ 	.word	0x00000000


	//----- nvinfo : EIATTR_REGCOUNT
	.align		4
.L_3:
        /*0018*/ 	.byte	0x04, 0x2f
        /*001a*/ 	.short	(.L_5 - .L_4)
	.align		4
.L_4:
        /*001c*/ 	.word	index@(_Z11testWarpAggPiS_i)
        /*0020*/ 	.word	0x0000000e


	//----- nvinfo : EIATTR_FRAME_SIZE
	.align		4
.L_5:
        /*0024*/ 	.byte	0x04, 0x11
        /*0026*/ 	.short	(.L_7 - .L_6)
	.align		4
.L_6:
        /*0028*/ 	.word	index@(_Z11testWarpAggPiS_i)
        /*002c*/ 	.word	0x00000000


	//----- nvinfo : EIATTR_MIN_STACK_SIZE
	.align		4
.L_7:
        /*0030*/ 	.byte	0x04, 0x12
        /*0032*/ 	.short	(.L_9 - .L_8)
	.align		4
.L_8:
        /*0034*/ 	.word	index@(_Z11testWarpAggPiS_i)
        /*0038*/ 	.word	0x00000000


	//----- nvinfo : EIATTR_MIN_STACK_SIZE
	.align		4
.L_9:
        /*003c*/ 	.byte	0x04, 0x12
        /*003e*/ 	.short	(.L_11 - .L_10)
	.align		4
.L_10:
        /*0040*/ 	.word	index@(_Z9testNaivePiS_i)
        /*0044*/ 	.word	0x00000000
.L_11:


//--------------------- .nv.compat                --------------------------
	.section	.nv.compat,"",@"SHT_CUDA_COMPAT_INFO"
	.align	4
        /*0000*/ 	.byte	0x02, 0x09, 0x00, 0x00, 0x02, 0x02, 0x01, 0x00, 0x02, 0x05, 0x05, 0x00, 0x03, 0x07, 0x01, 0x01
        /*0010*/ 	.byte	0x02, 0x03, 0x00, 0x00, 0x02, 0x06, 0x01, 0x00, 0x04, 0x0b, 0x08, 0x00, 0x09, 0x00, 0x00, 0x00
        /*0020*/ 	.byte	0x00, 0x00, 0x00, 0x00


//--------------------- .nv.info._Z11testWarpAggPiS_i --------------------------
	.section	.nv.info._Z11testWarpAggPiS_i,"",@"SHT_CUDA_INFO"
	.sectionflags	@""
	.align	4


	//----- nvinfo : EIATTR_CUDA_API_VERSION
	.align		4
        /*0000*/ 	.byte	0x04, 0x37
        /*0002*/ 	.short	(.L_13 - .L_12)
.L_12:
        /*0004*/ 	.word	0x00000082


	//----- nvinfo : EIATTR_KPARAM_INFO
	.align		4
.L_13:
        /*0008*/ 	.byte	0x04, 0x17
        /*000a*/ 	.short	(.L_15 - .L_14)
.L_14:
        /*000c*/ 	.word	0x00000000
        /*0010*/ 	.short	0x0002
        /*0012*/ 	.short	0x0010
        /*0014*/ 	.byte	0x00, 0xf0, 0x11, 0x00


	//----- nvinfo : EIATTR_KPARAM_INFO
	.align		4
.L_15:
        /*0018*/ 	.byte	0x04, 0x17
        /*001a*/ 	.short	(.L_17 - .L_16)
.L_16:
        /*001c*/ 	.word	0x00000000
        /*0020*/ 	.short	0x0001
        /*0022*/ 	.short	0x0008
        /*0024*/ 	.byte	0x00, 0xf5, 0x21, 0x00


	//----- nvinfo : EIATTR_KPARAM_INFO
	.align		4
.L_17:
        /*0028*/ 	.byte	0x04, 0x17
        /*002a*/ 	.short	(.L_19 - .L_18)
.L_18:
        /*002c*/ 	.word	0x00000000
        /*0030*/ 	.short	0x0000
        /*0032*/ 	.short	0x0000
        /*0034*/ 	.byte	0x00, 0xf5, 0x21, 0x00


	//----- nvinfo : EIATTR_SPARSE_MMA_MASK
	.align		4
.L_19:
        /*0038*/ 	.byte	0x03, 0x50
        /*003a*/ 	.short	0x0000


	//----- nvinfo : EIATTR_MAXREG_COUNT
	.align		4
        /*003c*/ 	.byte	0x03, 0x1b
        /*003e*/ 	.short	0x00ff


	//----- nvinfo : EIATTR_MERCURY_ISA_VERSION
	.align		4
        /*0040*/ 	.byte	0x03, 0x5f
        /*0042*/ 	.short	0x0101


	//----- nvinfo : EIATTR_INT_WARP_WIDE_INSTR_OFFSETS
	.align		4
        /*0044*/ 	.byte	0x04, 0x31
        /*0046*/ 	.short	(.L_21 - .L_20)


	//   ....[0]....
.L_20:
        /*0048*/ 	.word	0x00000090


	//   ....[1]....
        /*004c*/ 	.word	0x00000150


	//----- nvinfo : EIATTR_VRC_CTA_INIT_COUNT
	.align		4
.L_21:
        /*0050*/ 	.byte	0x02, 0x4a
	.zero		1
	.zero		1


	//----- nvinfo : EIATTR_EXIT_INSTR_OFFSETS
	.align		4
        /*0054*/ 	.byte	0x04, 0x1c
        /*0056*/ 	.short	(.L_23 - .L_22)


	//   ....[0]....
.L_22:
        /*0058*/ 	.word	0x00000070


	//   ....[1]....
        /*005c*/ 	.word	0x00000180


	//----- nvinfo : EIATTR_CBANK_PARAM_SIZE
	.align		4
.L_23:
        /*0060*/ 	.byte	0x03, 0x19
        /*0062*/ 	.short	0x0014


	//----- nvinfo : EIATTR_PARAM_CBANK
	.align		4
        /*0064*/ 	.byte	0x04, 0x0a
        /*0066*/ 	.short	(.L_25 - .L_24)
	.align		4
.L_24:
        /*0068*/ 	.word	index@(.nv.constant0._Z11testWarpAggPiS_i)
        /*006c*/ 	.short	0x0380
        /*006e*/ 	.short	0x0014


	//----- nvinfo : EIATTR_SW_WAR
	.align		4
.L_25:
        /*0070*/ 	.byte	0x04, 0x36
        /*0072*/ 	.short	(.L_27 - .L_26)
.L_26:
        /*0074*/ 	.word	0x00000008
.L_27:


//--------------------- .nv.info._Z9testNaivePiS_i --------------------------
	.section	.nv.info._Z9testNaivePiS_i,"",@"SHT_CUDA_INFO"
	.sectionflags	@""
	.align	4


	//----- nvinfo : EIATTR_CUDA_API_VERSION
	.align		4
        /*0000*/ 	.byte	0x04, 0x37
        /*0002*/ 	.short	(.L_29 - .L_28)
.L_28:
        /*0004*/ 	.word	0x00000082


	//----- nvinfo : EIATTR_KPARAM_INFO
	.align		4
.L_29:
        /*0008*/ 	.byte	0x04, 0x17
        /*000a*/ 	.short	(.L_31 - .L_30)
.L_30:
        /*000c*/ 	.word	0x00000000
        /*0010*/ 	.short	0x0002
        /*0012*/ 	.short	0x0010
        /*0014*/ 	.byte	0x00, 0xf0, 0x11, 0x00


	//----- nvinfo : EIATTR_KPARAM_INFO
	.align		4
.L_31:
        /*0018*/ 	.byte	0x04, 0x17
        /*001a*/ 	.short	(.L_33 - .L_32)
.L_32:
        /*001c*/ 	.word	0x00000000
        /*0020*/ 	.short	0x0001
        /*0022*/ 	.short	0x0008
        /*0024*/ 	.byte	0x00, 0xf5, 0x21, 0x00


	//----- nvinfo : EIATTR_KPARAM_INFO
	.align		4
.L_33:
        /*0028*/ 	.byte	0x04, 0x17
        /*002a*/ 	.short	(.L_35 - .L_34)
.L_34:
        /*002c*/ 	.word	0x00000000
        /*0030*/ 	.short	0x0000
        /*0032*/ 	.short	0x0000
        /*0034*/ 	.byte	0x00, 0xf5, 0x21, 0x00


	//----- nvinfo : EIATTR_SPARSE_MMA_MASK
	.align		4
.L_35:
        /*0038*/ 	.byte	0x03, 0x50
        /*003a*/ 	.short	0x0000


	//----- nvinfo : EIATTR_MAXREG_COUNT
	.align		4
        /*003c*/ 	.byte	0x03, 0x1b
        /*003e*/ 	.short	0x00ff


	//----- nvinfo : EIATTR_MERCURY_ISA_VERSION
	.align		4
        /*0040*/ 	.byte	0x03, 0x5f
        /*0042*/ 	.short	0x0101


	//----- nvinfo : EIATTR_INT_WARP_WIDE_INSTR_OFFSETS
	.align		4
        /*0044*/ 	.byte	0x04, 0x31
        /*0046*/ 	.short	(.L_37 - .L_36)


	//   ....[0]....
.L_36:
        /*0048*/ 	.word	0x00000090


	//   ....[1]....
        /*004c*/ 	.word	0x00000150


	//----- nvinfo : EIATTR_VRC_CTA_INIT_COUNT
	.align		4
.L_37:
        /*0050*/ 	.byte	0x02, 0x4a
	.zero		1
	.zero		1


	//----- nvinfo : EIATTR_EXIT_INSTR_OFFSETS
	.align		4
        /*0054*/ 	.byte	0x04, 0x1c
        /*0056*/ 	.short	(.L_39 - .L_38)


	//   ....[0]....
.L_38:
        /*0058*/ 	.word	0x00000070


	//   ....[1]....
        /*005c*/ 	.word	0x00000180


	//----- nvinfo : EIATTR_CBANK_PARAM_SIZE
	.align		4
.L_39:
        /*0060*/ 	.byte	0x03, 0x19
        /*0062*/ 	.short	0x0014


	//----- nvinfo : EIATTR_PARAM_CBANK
	.align		4
        /*0064*/ 	.byte	0x04, 0x0a
        /*0066*/ 	.short	(.L_41 - .L_40)
	.align		4
.L_40:
        /*0068*/ 	.word	index@(.nv.constant0._Z9testNaivePiS_i)
        /*006c*/ 	.short	0x0380
        /*006e*/ 	.short	0x0014


	//----- nvinfo : EIATTR_SW_WAR
	.align		4
.L_41:
        /*0070*/ 	.byte	0x04, 0x36
        /*0072*/ 	.short	(.L_43 - .L_42)
.L_42:
        /*0074*/ 	.word	0x00000008
.L_43:


//--------------------- .nv.callgraph             --------------------------
	.section	.nv.callgraph,"",@"SHT_CUDA_CALLGRAPH"
	.align	4
	.sectionentsize	8
	.align		4
        /*0000*/ 	.word	0x00000000
	.align		4
        /*0004*/ 	.word	0xffffffff
	.align		4
        /*0008*/ 	.word	0x00000000
	.align		4
        /*000c*/ 	.word	0xfffffffe
	.align		4
        /*0010*/ 	.word	0x00000000
	.align		4
        /*0014*/ 	.word	0xfffffffd
	.align		4
        /*0018*/ 	.word	0x00000000
	.align		4
        /*001c*/ 	.word	0xfffffffc


//--------------------- .text._Z11testWarpAggPiS_i --------------------------
	.section	.text._Z11testWarpAggPiS_i,"ax",@progbits
	.align	128
        .global         _Z11testWarpAggPiS_i
        .type           _Z11testWarpAggPiS_i,@function
        .size           _Z11testWarpAggPiS_i,(.L_x_2 - _Z11testWarpAggPiS_i)
        .other          _Z11testWarpAggPiS_i,@"STO_CUDA_ENTRY STV_DEFAULT"
_Z11testWarpAggPiS_i:
.text._Z11testWarpAggPiS_i:
[----:B------:R-:W-:Y:S01]  /*0000*/  LDC R1, c[0x0][0x37c] ;  /* 0x0000df00ff017b82 */ /* 0x000fe20000000800 */
[----:B------:R-:W0:Y:S07]  /*0010*/  S2R R0, SR_TID.X ;  /* 0x0000000000007919 */ /* 0x000e2e0000002100 */
[----:B------:R-:W0:Y:S01]  /*0020*/  S2UR UR4, SR_CTAID.X ;  /* 0x00000000000479c3 */ /* 0x000e220000002500 */
[----:B------:R-:W1:Y:S07]  /*0030*/  LDCU UR5, c[0x0][0x390] ;  /* 0x00007200ff0577ac */ /* 0x000e6e0008000800 */
[----:B------:R-:W0:Y:S02]  /*0040*/  LDC R7, c[0x0][0x360] ;  /* 0x0000d800ff077b82 */ /* 0x000e240000000800 */
[----:B0-----:R-:W-:-:S05]  /*0050*/  IMAD R7, R7, UR4, R0 ;  /* 0x0000000407077c24 */ /* 0x001fca000f8e0200 */
[----:B-1----:R-:W-:-:S13]  /*0060*/  ISETP.GE.AND P0, PT, R7, UR5, PT ;  /* 0x0000000507007c0c */ /* 0x002fda000bf06270 */
[----:B------:R-:W-:Y:S05]  /*0070*/  @P0 EXIT ;  /* 0x000000000000094d */ /* 0x000fea0003800000 */
[----:B------:R-:W0:Y:S01]  /*0080*/  S2R R5, SR_LANEID ;  /* 0x0000000000057919 */ /* 0x000e220000000000 */
[----:B------:R-:W-:Y:S01]  /*0090*/  VOTEU.ANY UR6, UPT, PT ;  /* 0x0000000000067886 */ /* 0x000fe200038e0100 */
[----:B------:R-:W1:Y:S01]  /*00a0*/  LDC.64 R2, c[0x0][0x380] ;  /* 0x0000e000ff027b82 */ /* 0x000e620000000a00 */
[----:B------:R-:W0:Y:S01]  /*00b0*/  FLO.U32 R0, UR6 ;  /* 0x0000000600007d00 */ /* 0x000e2200080e0000 */
[----:B------:R-:W1:Y:S07]  /*00c0*/  LDCU.64 UR4, c[0x0][0x358] ;  /* 0x00006b00ff0477ac */ /* 0x000e6e0008000a00 */
[----:B------:R-:W1:Y:S01]  /*00d0*/  POPC R9, UR6 ;  /* 0x0000000600097d09 */ /* 0x000e620008000000 */
[----:B0-----:R-:W-:Y:S01]  /*00e0*/  ISETP.EQ.U32.AND P0, PT, R0, R5, PT ;  /* 0x000000050000720c */ /* 0x001fe20003f02070 */
[----:B------:R-:W0:Y:S01]  /*00f0*/  S2R R6, SR_LTMASK ;  /* 0x0000000000067919 */ /* 0x000e220000003900 */
[----:B------:R-:W2:Y:S11]  /*0100*/  LDC.64 R4, c[0x0][0x388] ;  /* 0x0000e200ff047b82 */ /* 0x000eb60000000a00 */
[----:B-1----:R-:W3:Y:S01]  /*0110*/  @P0 ATOMG.E.ADD.STRONG.GPU PT, R3, desc[UR4][R2.64], R9 ;  /* 0x80000009020309a8 */ /* 0x002ee200081ef104 */
[----:B--2---:R-:W-:Y:S01]  /*0120*/  IMAD.WIDE R4, R7, 0x4, R4 ;  /* 0x0000000407047825 */ /* 0x004fe200078e0204 */
[----:B0-----:R-:W-:-:S04]  /*0130*/  LOP3.LUT R6, R6, UR6, RZ, 0xc0, !PT ;  /* 0x0000000606067c12 */ /* 0x001fc8000f8ec0ff */
[----:B------:R-:W0:Y:S01]  /*0140*/  POPC R11, R6 ;  /* 0x00000006000b7309 */ /* 0x000e220000000000 */
[----:B---3--:R-:W0:Y:S02]  /*0150*/  SHFL.IDX PT, R0, R3, R0, 0x1f ;  /* 0x00001f0003007589 */ /* 0x008e2400000e0000 */
[----:B0-----:R-:W-:-:S05]  /*0160*/  IADD3 R7, PT, PT, R0, R11, RZ ;  /* 0x0000000b00077210 */ /* 0x001fca0007ffe0ff */
[----:B------:R-:W-:Y:S01]  /*0170*/  STG.E desc[UR4][R4.64], R7 ;  /* 0x0000000704007986 */ /* 0x000fe2000c101904 */
[----:B------:R-:W-:Y:S05]  /*0180*/  EXIT ;  /* 0x000000000000794d */ /* 0x000fea0003800000 */
.L_x_0:
[----:B------:R-:W-:-:S00]  /*0190*/  BRA `(.L_x_0) ;  /* 0xfffffffc00fc7947 */ /* 0x000fc0000383ffff */
[----:B------:R-:W-:-:S00]  /*01a0*/  NOP ;  /* 0x0000000000007918 */ /* 0x000fc00000000000 */
        /* <DEDUP_REMOVED lines=13> */
.L_x_2:


//--------------------- .text._Z9testNaivePiS_i   --------------------------
	.section	.text._Z9testNaivePiS_i,"ax",@progbits
	.align	128
        .global         _Z9testNaivePiS_i
        .type           _Z9testNaivePiS_i,@function
        .size           _Z9testNaivePiS_i,(.L_x_3 - _Z9testNaivePiS_i)
        .other          _Z9testNaivePiS_i,@"STO_CUDA_ENTRY STV_DEFAULT"
_Z9testNaivePiS_i:
.text._Z9testNaivePiS_i:
        /* <DEDUP_REMOVED lines=25> */
.L_x_1:
        /* <DEDUP_REMOVED lines=15> */
.L_x_3:


//--------------------- .nv.shared.reserved.0     --------------------------
	.section	.nv.shared.reserved.0,"aw",@nobits
	.weak		__nv_reservedSMEM_offset_0_alias
	.size		__nv_reservedSMEM_offset_0_alias, 0, 64
	.other		__nv_reservedSMEM_offset_0_alias,@"STO_CUDA_RESERVED_SHARED STV_DEFAULT"
__nv_reservedSMEM_offset_0_alias:
	.zero		0
	.zero		64


//--------------------- .nv.constant0._Z11testWarpAggPiS_i --------------------------
	.section	.nv.constant0._Z11testWarpAggPiS_i,"a",@progbits
	.sectionflags	@""
	.align	4
.nv.constant0._Z11testWarpAggPiS_i:
	.zero		916


//--------------------- .nv.constant0._Z9testNaivePiS_i --------------------------
	.section	.nv.constant0._Z9testNaivePiS_i,"a",@progbits
	.sectionflags	@""
	.align	4
.nv.constant0._Z9testNaivePiS_i:
	.zero		916


//--------------------- SYMBOLS --------------------------

	.type		.nv.reservedSmem.offset0,@object
	.size		.nv.reservedSmem.offset0,0x4
